	.headerflags	@"EF_CUDA_TEXMODE_UNIFIED EF_CUDA_64BIT_ADDRESS EF_CUDA_ACCELERATORS EF_CUDA_SM90 EF_CUDA_VIRTUAL_SM(EF_CUDA_SM90)"
	.elftype	@"ET_EXEC"


//--------------------- .nv.info                  --------------------------
	.section	.nv.info,"",@"SHT_CUDA_INFO"
	.align	4


	//----- nvinfo : EIATTR_REGCOUNT
	.align		4
        /*0000*/ 	.byte	0x04, 0x2f
        /*0002*/ 	.short	(.L_1 - .L_0)
	.align		4
.L_0:
        /*0004*/ 	.word	index@(triton_poi_fused_add_convolution_native_batch_norm_backward_60)
        /*0008*/ 	.word	0x0000001c


	//----- nvinfo : EIATTR_MIN_STACK_SIZE
	.align		4
.L_1:
        /*000c*/ 	.byte	0x04, 0x12
        /*000e*/ 	.short	(.L_3 - .L_2)
	.align		4
.L_2:
        /*0010*/ 	.word	index@(triton_poi_fused_add_convolution_native_batch_norm_backward_60)
        /*0014*/ 	.word	0x00000000


	//----- nvinfo : EIATTR_FRAME_SIZE
	.align		4
.L_3:
        /*0018*/ 	.byte	0x04, 0x11
        /*001a*/ 	.short	(.L_5 - .L_4)
	.align		4
.L_4:
        /*001c*/ 	.word	index@(triton_poi_fused_add_convolution_native_batch_norm_backward_60)
        /*0020*/ 	.word	0x00000000


	//----- nvinfo : EIATTR_MIN_STACK_SIZE
	.align		4
.L_5:
        /*0024*/ 	.byte	0x04, 0x12
        /*0026*/ 	.short	(.L_7 - .L_6)
	.align		4
.L_6:
        /*0028*/ 	.word	index@(triton_poi_fused_add_convolution_native_batch_norm_backward_60)
        /*002c*/ 	.word	0x00000000
.L_7:


//--------------------- .nv.info.triton_poi_fused_add_convolution_native_batch_norm_backward_60 --------------------------
	.section	.nv.info.triton_poi_fused_add_convolution_native_batch_norm_backward_60,"",@"SHT_CUDA_INFO"
	.sectionflags	@""
	.align	4


	//----- nvinfo : EIATTR_CUDA_API_VERSION
	.align		4
        /*0000*/ 	.byte	0x04, 0x37
        /*0002*/ 	.short	(.L_9 - .L_8)
.L_8:
        /*0004*/ 	.word	0x0000007c


	//----- nvinfo : EIATTR_KPARAM_INFO
	.align		4
.L_9:
        /*0008*/ 	.byte	0x04, 0x17
        /*000a*/ 	.short	(.L_11 - .L_10)
.L_10:
        /*000c*/ 	.word	0x00000000
        /*0010*/ 	.short	0x0006
        /*0012*/ 	.short	0x0030
        /*0014*/ 	.byte	0x00, 0xf0, 0x11, 0x00


	//----- nvinfo : EIATTR_KPARAM_INFO
	.align		4
.L_11:
        /*0018*/ 	.byte	0x04, 0x17
        /*001a*/ 	.short	(.L_13 - .L_12)
.L_12:
        /*001c*/ 	.word	0x00000000
        /*0020*/ 	.short	0x0005
        /*0022*/ 	.short	0x0028
        /*0024*/ 	.byte	0x00, 0xf4, 0x21, 0x00


	//----- nvinfo : EIATTR_KPARAM_INFO
	.align		4
.L_13:
        /*0028*/ 	.byte	0x04, 0x17
        /*002a*/ 	.short	(.L_15 - .L_14)
.L_14:
        /*002c*/ 	.word	0x00000000
        /*0030*/ 	.short	0x0004
        /*0032*/ 	.short	0x0020
        /*0034*/ 	.byte	0x00, 0xf4, 0x21, 0x00


	//----- nvinfo : EIATTR_KPARAM_INFO
	.align		4
.L_15:
        /*0038*/ 	.byte	0x04, 0x17
        /*003a*/ 	.short	(.L_17 - .L_16)
.L_16:
        /*003c*/ 	.word	0x00000000
        /*0040*/ 	.short	0x0003
        /*0042*/ 	.short	0x0018
        /*0044*/ 	.byte	0x00, 0xf4, 0x21, 0x00


	//----- nvinfo : EIATTR_KPARAM_INFO
	.align		4
.L_17:
        /*0048*/ 	.byte	0x04, 0x17
        /*004a*/ 	.short	(.L_19 - .L_18)
.L_18:
        /*004c*/ 	.word	0x00000000
        /*0050*/ 	.short	0x0002
        /*0052*/ 	.short	0x0010
        /*0054*/ 	.byte	0x00, 0xf4, 0x21, 0x00


	//----- nvinfo : EIATTR_KPARAM_INFO
	.align		4
.L_19:
        /*0058*/ 	.byte	0x04, 0x17
        /*005a*/ 	.short	(.L_21 - .L_20)
.L_20:
        /*005c*/ 	.word	0x00000000
        /*0060*/ 	.short	0x0001
        /*0062*/ 	.short	0x0008
        /*0064*/ 	.byte	0x00, 0xf4, 0x21, 0x00


	//----- nvinfo : EIATTR_KPARAM_INFO
	.align		4
.L_21:
        /*0068*/ 	.byte	0x04, 0x17
        /*006a*/ 	.short	(.L_23 - .L_22)
.L_22:
        /*006c*/ 	.word	0x00000000
        /*0070*/ 	.short	0x0000
        /*0072*/ 	.short	0x0000
        /*0074*/ 	.byte	0x00, 0xf4, 0x21, 0x00


	//----- nvinfo : EIATTR_SPARSE_MMA_MASK
	.align		4
.L_23:
        /*0078*/ 	.byte	0x03, 0x50
        /*007a*/ 	.short	0x0000


	//----- nvinfo : EIATTR_MAXREG_COUNT
	.align		4
        /*007c*/ 	.byte	0x03, 0x1b
        /*007e*/ 	.short	0x00ff


	//----- nvinfo : EIATTR_EXIT_INSTR_OFFSETS
	.align		4
        /*0080*/ 	.byte	0x04, 0x1c
        /*0082*/ 	.short	(.L_25 - .L_24)


	//   ....[0]....
.L_24:
        /*0084*/ 	.word	0x000002c0


	//   ....[1]....
        /*0088*/ 	.word	0x000002e0


	//----- nvinfo : EIATTR_REQNTID
	.align		4
.L_25:
        /*008c*/ 	.byte	0x04, 0x10
        /*008e*/ 	.short	(.L_27 - .L_26)
.L_26:
        /*0090*/ 	.word	0x00000020
        /*0094*/ 	.word	0x00000001
        /*0098*/ 	.word	0x00000001


	//----- nvinfo : EIATTR_CBANK_PARAM_SIZE
	.align		4
.L_27:
        /*009c*/ 	.byte	0x03, 0x19
        /*009e*/ 	.short	0x0034


	//----- nvinfo : EIATTR_PARAM_CBANK
	.align		4
        /*00a0*/ 	.byte	0x04, 0x0a
        /*00a2*/ 	.short	(.L_29 - .L_28)
	.align		4
.L_28:
        /*00a4*/ 	.word	index@(.nv.constant0.triton_poi_fused_add_convolution_native_batch_norm_backward_60)
        /*00a8*/ 	.short	0x0210
        /*00aa*/ 	.short	0x0034


	//----- nvinfo : EIATTR_SW_WAR
	.align		4
.L_29:
        /*00ac*/ 	.byte	0x04, 0x36
        /*00ae*/ 	.short	(.L_31 - .L_30)
.L_30:
        /*00b0*/ 	.word	0x00000008
.L_31:


//--------------------- .nv.callgraph             --------------------------
	.section	.nv.callgraph,"",@"SHT_CUDA_CALLGRAPH"
	.align	4
	.sectionentsize	8
	.align		4
        /*0000*/ 	.word	0x00000000
	.align		4
        /*0004*/ 	.word	0xffffffff
	.align		4
        /*0008*/ 	.word	0x00000000
	.align		4
        /*000c*/ 	.word	0xfffffffe
	.align		4
        /*0010*/ 	.word	0x00000000
	.align		4
        /*0014*/ 	.word	0xfffffffd
	.align		4
        /*0018*/ 	.word	0x00000000
	.align		4
        /*001c*/ 	.word	0xfffffffc


//--------------------- .text.triton_poi_fused_add_convolution_native_batch_norm_backward_60 --------------------------
	.section	.text.triton_poi_fused_add_convolution_native_batch_norm_backward_60,"ax",@progbits
	.align	128
        .global         triton_poi_fused_add_convolution_native_batch_norm_backward_60
        .type           triton_poi_fused_add_convolution_native_batch_norm_backward_60,@function
        .size           triton_poi_fused_add_convolution_native_batch_norm_backward_60,(.L_x_1 - triton_poi_fused_add_convolution_native_batch_norm_backward_60)
        .other          triton_poi_fused_add_convolution_native_batch_norm_backward_60,@"STO_CUDA_ENTRY STV_DEFAULT"
triton_poi_fused_add_convolution_native_batch_norm_backward_60:
.text.triton_poi_fused_add_convolution_native_batch_norm_backward_60:
[----:B------:R-:W0:Y:S01]  /*0000*/  LDC R1, c[0x0][0x28] ;  /* 0x00000a00ff017b82 */ /* 0x000e220000000800 */
[----:B------:R-:W1:Y:S07]  /*0010*/  S2R R0, SR_TID.X ;  /* 0x0000000000007919 */ /* 0x000e6e0000002100 */
[----:B------:R-:W2:Y:S01]  /*0020*/  LDC.64 R4, c[0x0][0x218] ;  /* 0x00008600ff047b82 */ /* 0x000ea20000000a00 */
[----:B------:R-:W-:Y:S02]  /*0030*/  CS2R R18, SRZ ;  /* 0x0000000000127805 */ /* 0x000fe4000001ff00 */
[----:B------:R-:W-:Y:S01]  /*0040*/  CS2R R16, SRZ ;  /* 0x0000000000107805 */ /* 0x000fe2000001ff00 */
[----:B------:R-:W3:Y:S01]  /*0050*/  S2R R13, SR_CTAID.X ;  /* 0x00000000000d7919 */ /* 0x000ee20000002500 */
[----:B------:R-:W-:-:S03]  /*0060*/  ULDC.64 UR4, c[0x0][0x208] ;  /* 0x0000820000047ab9 */ /* 0x000fc60000000a00 */
[----:B------:R-:W4:Y:S08]  /*0070*/  LDC.64 R2, c[0x0][0x210] ;  /* 0x00008400ff027b82 */ /* 0x000f300000000a00 */
[----:B------:R-:W5:Y:S08]  /*0080*/  LDC.64 R8, c[0x0][0x228] ;  /* 0x00008a00ff087b82 */ /* 0x000f700000000a00 */
[----:B------:R-:W5:Y:S01]  /*0090*/  LDC.64 R10, c[0x0][0x230] ;  /* 0x00008c00ff0a7b82 */ /* 0x000f620000000a00 */
[----:B-1----:R-:W-:-:S04]  /*00a0*/  SHF.L.U32 R0, R0, 0x1, RZ ;  /* 0x0000000100007819 */ /* 0x002fc800000006ff */
[----:B------:R-:W-:Y:S02]  /*00b0*/  LOP3.LUT R0, R0, 0x3e, RZ, 0xc0, !PT ;  /* 0x0000003e00007812 */ /* 0x000fe400078ec0ff */
[----:B---3--:R-:W-:Y:S02]  /*00c0*/  SHF.R.S32.HI R6, RZ, 0x19, R13 ;  /* 0x00000019ff067819 */ /* 0x008fe4000001140d */
[----:B------:R-:W-:Y:S02]  /*00d0*/  LEA R13, R13, R0, 0x6 ;  /* 0x000000000d0d7211 */ /* 0x000fe400078e30ff */
[----:B------:R-:W-:Y:S02]  /*00e0*/  SGXT R0, R6, 0x1 ;  /* 0x000000010600781a */ /* 0x000fe40000000200 */
[----:B------:R-:W1:Y:S01]  /*00f0*/  LDC.64 R6, c[0x0][0x220] ;  /* 0x00008800ff067b82 */ /* 0x000e620000000a00 */
[C---:B------:R-:W-:Y:S01]  /*0100*/  ISETP.GE.AND P0, PT, R13.reuse, 0x40, PT ;  /* 0x000000400d00780c */ /* 0x040fe20003f06270 */
[----:B----4-:R-:W-:Y:S01]  /*0110*/  IMAD.WIDE R2, R13, 0x4, R2 ;  /* 0x000000040d027825 */ /* 0x010fe200078e0202 */
[----:B------:R-:W-:-:S04]  /*0120*/  LEA.HI R0, R0, R13, RZ, 0x2 ;  /* 0x0000000d00007211 */ /* 0x000fc800078f10ff */
[----:B------:R-:W-:-:S04]  /*0130*/  LOP3.LUT R0, R0, 0xfffffffc, RZ, 0xc0, !PT ;  /* 0xfffffffc00007812 */ /* 0x000fc800078ec0ff */
[----:B------:R-:W-:Y:S02]  /*0140*/  IADD3 R15, R13, -R0, RZ ;  /* 0x800000000d0f7210 */ /* 0x000fe40007ffe0ff */
[----:B------:R-:W-:Y:S01]  /*0150*/  CS2R R20, SRZ ;  /* 0x0000000000147805 */ /* 0x000fe2000001ff00 */
[----:B------:R-:W3:Y:S02]  /*0160*/  @!P0 LDG.E.64 R16, desc[UR4][R2.64] ;  /* 0x0000000402108981 */ /* 0x000ee4000c1e1b00 */
[----:B--2---:R-:W-:Y:S01]  /*0170*/  IMAD.WIDE R4, R15, 0x4, R4 ;  /* 0x000000040f047825 */ /* 0x004fe200078e0204 */
[----:B------:R-:W-:-:S04]  /*0180*/  CS2R R22, SRZ ;  /* 0x0000000000167805 */ /* 0x000fc8000001ff00 */
[----:B------:R2:W3:Y:S01]  /*0190*/  @!P0 LDG.E.EL.64 R18, desc[UR4][R4.64] ;  /* 0x0000000404128981 */ /* 0x0004e2000c2e1b00 */
[----:B-1----:R-:W-:-:S04]  /*01a0*/  IMAD.WIDE R6, R13, 0x4, R6 ;  /* 0x000000040d067825 */ /* 0x002fc800078e0206 */
[C---:B-----5:R-:W-:Y:S01]  /*01b0*/  IMAD.WIDE R8, R15.reuse, 0x4, R8 ;  /* 0x000000040f087825 */ /* 0x060fe200078e0208 */
[----:B------:R-:W4:Y:S01]  /*01c0*/  @!P0 LDG.E.64 R20, desc[UR4][R6.64] ;  /* 0x0000000406148981 */ /* 0x000f22000c1e1b00 */
[----:B--2---:R-:W1:Y:S02]  /*01d0*/  LDC.64 R4, c[0x0][0x238] ;  /* 0x00008e00ff047b82 */ /* 0x004e640000000a00 */
[----:B0-----:R-:W-:Y:S01]  /*01e0*/  IMAD.WIDE R10, R15, 0x4, R10 ;  /* 0x000000040f0a7825 */ /* 0x001fe200078e020a */
[----:B------:R-:W2:Y:S01]  /*01f0*/  @!P0 LDG.E.EL.64 R22, desc[UR4][R8.64] ;  /* 0x0000000408168981 */ /* 0x000ea2000c2e1b00 */
[----:B------:R-:W-:-:S06]  /*0200*/  CS2R R14, SRZ ;  /* 0x00000000000e7805 */ /* 0x000fcc000001ff00 */
[----:B------:R-:W5:Y:S01]  /*0210*/  @!P0 LDG.E.EL.64 R14, desc[UR4][R10.64] ;  /* 0x000000040a0e8981 */ /* 0x000f62000c2e1b00 */
[----:B-1----:R-:W-:-:S04]  /*0220*/  IMAD.WIDE R4, R13, 0x4, R4 ;  /* 0x000000040d047825 */ /* 0x002fc800078e0204 */
[----:B---3--:R-:W-:Y:S01]  /*0230*/  FADD R25, R18, R16 ;  /* 0x0000001012197221 */ /* 0x008fe20000000000 */
[----:B------:R-:W-:-:S03]  /*0240*/  FADD R0, R19, R17 ;  /* 0x0000001113007221 */ /* 0x000fc60000000000 */
[----:B----4-:R-:W-:Y:S01]  /*0250*/  FADD R25, R25, R20 ;  /* 0x0000001419197221 */ /* 0x010fe20000000000 */
[----:B------:R-:W-:-:S03]  /*0260*/  FADD R0, R0, R21 ;  /* 0x0000001500007221 */ /* 0x000fc60000000000 */
[----:B--2---:R-:W-:Y:S01]  /*0270*/  FADD R22, R25, -R22 ;  /* 0x8000001619167221 */ /* 0x004fe20000000000 */
[----:B------:R-:W-:-:S05]  /*0280*/  FADD R23, R0, -R23 ;  /* 0x8000001700177221 */ /* 0x000fca0000000000 */
[----:B------:R0:W-:Y:S01]  /*0290*/  @!P0 STG.E.64 desc[UR4][R2.64], R22 ;  /* 0x0000001602008986 */ /* 0x0001e2000c101b04 */
[----:B-----5:R-:W-:Y:S01]  /*02a0*/  FADD R14, -R14, R20 ;  /* 0x000000140e0e7221 */ /* 0x020fe20000000100 */
[----:B------:R-:W-:Y:S01]  /*02b0*/  FADD R15, -R15, R21 ;  /* 0x000000150f0f7221 */ /* 0x000fe20000000100 */
[----:B0-----:R-:W-:Y:S06]  /*02c0*/  @P0 EXIT ;  /* 0x000000000000094d */ /* 0x001fec0003800000 */
[----:B------:R-:W-:Y:S01]  /*02d0*/  STG.E.64 desc[UR4][R4.64], R14 ;  /* 0x0000000e04007986 */ /* 0x000fe2000c101b04 */
[----:B------:R-:W-:Y:S05]  /*02e0*/  EXIT ;  /* 0x000000000000794d */ /* 0x000fea0003800000 */
.L_x_0:
[----:B------:R-:W-:-:S00]  /*02f0*/  BRA `(.L_x_0) ;  /* 0xfffffffc00fc7947 */ /* 0x000fc0000383ffff */
[----:B------:R-:W-:-:S00]  /*0300*/  NOP ;  /* 0x0000000000007918 */ /* 0x000fc00000000000 */
[----:B------:R-:W-:-:S00]  /*0310*/  NOP ;  /* 0x0000000000007918 */ /* 0x000fc00000000000 */
[----:B------:R-:W-:-:S00]  /*0320*/  NOP ;  /* 0x0000000000007918 */ /* 0x000fc00000000000 */
[----:B------:R-:W-:-:S00]  /*0330*/  NOP ;  /* 0x0000000000007918 */ /* 0x000fc00000000000 */
[----:B------:R-:W-:-:S00]  /*0340*/  NOP ;  /* 0x0000000000007918 */ /* 0x000fc00000000000 */
[----:B------:R-:W-:-:S00]  /*0350*/  NOP ;  /* 0x0000000000007918 */ /* 0x000fc00000000000 */
[----:B------:R-:W-:-:S00]  /*0360*/  NOP ;  /* 0x0000000000007918 */ /* 0x000fc00000000000 */
[----:B------:R-:W-:-:S00]  /*0370*/  NOP ;  /* 0x0000000000007918 */ /* 0x000fc00000000000 */
.L_x_1:


//--------------------- .nv.constant0.triton_poi_fused_add_convolution_native_batch_norm_backward_60 --------------------------
	.section	.nv.constant0.triton_poi_fused_add_convolution_native_batch_norm_backward_60,"a",@progbits
	.sectionflags	@""
	.align	4
.nv.constant0.triton_poi_fused_add_convolution_native_batch_norm_backward_60:
	.zero		580
